//
// Generated by NVIDIA NVVM Compiler
//
// Compiler Build ID: CL-36424714
// Cuda compilation tools, release 13.0, V13.0.88
// Based on NVVM 20.0.0
//

.version 9.0
.target sm_100
.address_size 64

	// .globl	_Z10prefix_sumPii

.visible .entry _Z10prefix_sumPii(
	.param .u64 .ptr .align 1 _Z10prefix_sumPii_param_0,
	.param .u32 _Z10prefix_sumPii_param_1
)
{
	.reg .pred 	%p<7>;
	.reg .b32 	%r<19>;
	.reg .b64 	%rd<7>;

	ld.param.u64 	%rd3, [_Z10prefix_sumPii_param_0];
	ld.param.u32 	%r6, [_Z10prefix_sumPii_param_1];
	cvta.to.global.u64 	%rd1, %rd3;
	mov.u32 	%r7, %ntid.x;
	mov.u32 	%r8, %ctaid.x;
	mov.u32 	%r9, %tid.x;
	mad.lo.s32 	%r1, %r7, %r8, %r9;
	setp.ge.u32 	%p1, %r1, %r6;
	setp.lt.s32 	%p2, %r6, 2;
	or.pred  	%p3, %p1, %p2;
	@%p3 bra 	$L__BB0_6;
	add.s32 	%r2, %r1, -1;
	mul.wide.u32 	%rd4, %r1, 4;
	add.s64 	%rd2, %rd1, %rd4;
	mov.b32 	%r18, 1;
$L__BB0_2:
	setp.lt.u32 	%p4, %r1, %r18;
	@%p4 bra 	$L__BB0_5;
	shl.b32 	%r11, %r18, 1;
	add.s32 	%r12, %r11, -1;
	and.b32  	%r4, %r12, %r1;
	setp.lt.s32 	%p5, %r4, %r18;
	@%p5 bra 	$L__BB0_5;
	add.s32 	%r13, %r2, %r18;
	sub.s32 	%r14, %r13, %r4;
	mul.wide.u32 	%rd5, %r14, 4;
	add.s64 	%rd6, %rd1, %rd5;
	ld.global.u32 	%r15, [%rd6];
	ld.global.u32 	%r16, [%rd2];
	add.s32 	%r17, %r16, %r15;
	st.global.u32 	[%rd2], %r17;
$L__BB0_5:
	shl.b32 	%r18, %r18, 1;
	setp.lt.s32 	%p6, %r18, %r6;
	@%p6 bra 	$L__BB0_2;
$L__BB0_6:
	ret;

}
	// .globl	_Z7ProcessPiS_S_S_S_S_S_S_ii
.visible .entry _Z7ProcessPiS_S_S_S_S_S_S_ii(
	.param .u64 .ptr .align 1 _Z7ProcessPiS_S_S_S_S_S_S_ii_param_0,
	.param .u64 .ptr .align 1 _Z7ProcessPiS_S_S_S_S_S_S_ii_param_1,
	.param .u64 .ptr .align 1 _Z7ProcessPiS_S_S_S_S_S_S_ii_param_2,
	.param .u64 .ptr .align 1 _Z7ProcessPiS_S_S_S_S_S_S_ii_param_3,
	.param .u64 .ptr .align 1 _Z7ProcessPiS_S_S_S_S_S_S_ii_param_4,
	.param .u64 .ptr .align 1 _Z7ProcessPiS_S_S_S_S_S_S_ii_param_5,
	.param .u64 .ptr .align 1 _Z7ProcessPiS_S_S_S_S_S_S_ii_param_6,
	.param .u64 .ptr .align 1 _Z7ProcessPiS_S_S_S_S_S_S_ii_param_7,
	.param .u32 _Z7ProcessPiS_S_S_S_S_S_S_ii_param_8,
	.param .u32 _Z7ProcessPiS_S_S_S_S_S_S_ii_param_9
)
{
	.local .align 16 .b8 	__local_depot1[96];
	.reg .b64 	%SP;
	.reg .b64 	%SPL;
	.reg .pred 	%p<14>;
	.reg .b32 	%r<48>;
	.reg .b64 	%rd<53>;

	mov.u64 	%SPL, __local_depot1;
	ld.param.u64 	%rd18, [_Z7ProcessPiS_S_S_S_S_S_S_ii_param_2];
	ld.param.u64 	%rd19, [_Z7ProcessPiS_S_S_S_S_S_S_ii_param_3];
	ld.param.u64 	%rd20, [_Z7ProcessPiS_S_S_S_S_S_S_ii_param_4];
	ld.param.u64 	%rd21, [_Z7ProcessPiS_S_S_S_S_S_S_ii_param_5];
	ld.param.u64 	%rd22, [_Z7ProcessPiS_S_S_S_S_S_S_ii_param_6];
	ld.param.u64 	%rd23, [_Z7ProcessPiS_S_S_S_S_S_S_ii_param_7];
	ld.param.u32 	%r23, [_Z7ProcessPiS_S_S_S_S_S_S_ii_param_8];
	ld.param.u32 	%r24, [_Z7ProcessPiS_S_S_S_S_S_S_ii_param_9];
	cvta.to.global.u64 	%rd1, %rd22;
	cvta.to.global.u64 	%rd2, %rd23;
	cvta.to.global.u64 	%rd3, %rd21;
	cvta.to.global.u64 	%rd4, %rd20;
	cvta.to.global.u64 	%rd5, %rd19;
	cvta.to.global.u64 	%rd6, %rd18;
	add.u64 	%rd7, %SPL, 0;
	mov.u32 	%r25, %ntid.x;
	mov.u32 	%r26, %ctaid.x;
	mov.u32 	%r27, %tid.x;
	mad.lo.s32 	%r1, %r25, %r26, %r27;
	setp.ge.u32 	%p1, %r1, %r24;
	@%p1 bra 	$L__BB1_21;
	mov.b32 	%r28, 0;
	st.local.v4.u32 	[%rd7], {%r28, %r28, %r28, %r28};
	st.local.v4.u32 	[%rd7+16], {%r28, %r28, %r28, %r28};
	st.local.v4.u32 	[%rd7+32], {%r28, %r28, %r28, %r28};
	st.local.v4.u32 	[%rd7+48], {%r28, %r28, %r28, %r28};
	st.local.v4.u32 	[%rd7+64], {%r28, %r28, %r28, %r28};
	st.local.v4.u32 	[%rd7+80], {%r28, %r28, %r28, %r28};
	setp.lt.s32 	%p2, %r23, 1;
	@%p2 bra 	$L__BB1_21;
	ld.param.u64 	%rd52, [_Z7ProcessPiS_S_S_S_S_S_S_ii_param_1];
	setp.eq.s64 	%p3, %rd18, 0;
	cvta.to.global.u64 	%rd25, %rd52;
	mul.wide.u32 	%rd26, %r1, 4;
	add.s64 	%rd8, %rd25, %rd26;
	@%p3 bra 	$L__BB1_12;
	ld.param.u64 	%rd51, [_Z7ProcessPiS_S_S_S_S_S_S_ii_param_0];
	cvta.to.global.u64 	%rd9, %rd51;
	mov.b32 	%r45, 0;
$L__BB1_4:
	mul.wide.u32 	%rd27, %r45, 4;
	add.s64 	%rd13, %rd6, %rd27;
	ld.global.u32 	%r47, [%rd13];
	mul.wide.s32 	%rd28, %r47, 4;
	add.s64 	%rd29, %rd9, %rd28;
	ld.global.u32 	%r30, [%rd29+-4];
	add.s64 	%rd30, %rd5, %rd27;
	ld.global.u32 	%r31, [%rd30];
	add.s32 	%r32, %r31, %r30;
	setp.ne.s32 	%p4, %r32, %r1;
	@%p4 bra 	$L__BB1_11;
	cvt.u64.u32 	%rd14, %r45;
	add.s64 	%rd32, %rd3, %rd27;
	ld.global.u32 	%r13, [%rd32];
	setp.lt.s32 	%p5, %r13, 1;
	@%p5 bra 	$L__BB1_9;
	shl.b64 	%rd33, %rd14, 2;
	add.s64 	%rd34, %rd4, %rd33;
	ld.global.u32 	%r46, [%rd34];
	ld.global.u32 	%r15, [%rd8];
	add.s32 	%r16, %r13, %r46;
$L__BB1_7:
	mul.wide.s32 	%rd35, %r46, 4;
	add.s64 	%rd15, %rd7, %rd35;
	ld.local.u32 	%r18, [%rd15];
	setp.ge.s32 	%p6, %r18, %r15;
	@%p6 bra 	$L__BB1_10;
	add.s32 	%r33, %r18, 1;
	st.local.u32 	[%rd15], %r33;
	add.s32 	%r46, %r46, 1;
	setp.lt.s32 	%p7, %r46, %r16;
	@%p7 bra 	$L__BB1_7;
$L__BB1_9:
	mul.wide.s32 	%rd36, %r47, 4;
	add.s64 	%rd37, %rd2, %rd36;
	atom.global.add.u32 	%r34, [%rd37], 1;
	ld.global.u32 	%r47, [%rd13];
$L__BB1_10:
	mul.wide.s32 	%rd38, %r47, 4;
	add.s64 	%rd39, %rd1, %rd38;
	atom.global.add.u32 	%r35, [%rd39], 1;
$L__BB1_11:
	add.s32 	%r45, %r45, 1;
	setp.ne.s32 	%p8, %r45, %r23;
	@%p8 bra 	$L__BB1_4;
	bra.uni 	$L__BB1_21;
$L__BB1_12:
	mov.b32 	%r43, 0;
$L__BB1_13:
	mul.wide.u32 	%rd40, %r43, 4;
	add.s64 	%rd41, %rd5, %rd40;
	ld.global.u32 	%r37, [%rd41];
	setp.ne.s32 	%p9, %r37, %r1;
	@%p9 bra 	$L__BB1_20;
	cvt.u64.u32 	%rd10, %r43;
	add.s64 	%rd43, %rd3, %rd40;
	ld.global.u32 	%r3, [%rd43];
	setp.lt.s32 	%p10, %r3, 1;
	add.s64 	%rd11, %rd6, %rd40;
	@%p10 bra 	$L__BB1_18;
	shl.b64 	%rd44, %rd10, 2;
	add.s64 	%rd45, %rd4, %rd44;
	ld.global.u32 	%r44, [%rd45];
	ld.global.u32 	%r5, [%rd8];
	add.s32 	%r6, %r3, %r44;
$L__BB1_16:
	mul.wide.s32 	%rd46, %r44, 4;
	add.s64 	%rd12, %rd7, %rd46;
	ld.local.u32 	%r8, [%rd12];
	setp.ge.s32 	%p11, %r8, %r5;
	@%p11 bra 	$L__BB1_19;
	add.s32 	%r38, %r8, 1;
	st.local.u32 	[%rd12], %r38;
	add.s32 	%r44, %r44, 1;
	setp.lt.s32 	%p12, %r44, %r6;
	@%p12 bra 	$L__BB1_16;
$L__BB1_18:
	ld.global.u32 	%r39, [%rd11];
	mul.wide.s32 	%rd47, %r39, 4;
	add.s64 	%rd48, %rd2, %rd47;
	atom.global.add.u32 	%r40, [%rd48], 1;
$L__BB1_19:
	ld.global.u32 	%r41, [%rd11];
	mul.wide.s32 	%rd49, %r41, 4;
	add.s64 	%rd50, %rd1, %rd49;
	atom.global.add.u32 	%r42, [%rd50], 1;
$L__BB1_20:
	add.s32 	%r43, %r43, 1;
	setp.eq.s32 	%p13, %r43, %r23;
	@%p13 bra 	$L__BB1_21;
	bra.uni 	$L__BB1_13;
$L__BB1_21:
	ret;

}


// ===== COMPILED SASS (sm_100) =====

	.target	sm_100

	.elftype	@"ET_EXEC"


//--------------------- .note.nv.tkinfo           --------------------------
	.section	.note.nv.tkinfo,"",@"SHT_NOTE"
	.sectionflags	@"SHF_NOTE_NV_TKINFO"
	.tkinfo
        /*0018*/ 	.word	0x00000002
        /*0030*/ 	.string	""
        /*0030*/ 	.string	"ptxas"
        /*0030*/ 	.string	"Cuda compilation tools, release 13.0, V13.0.88"
        /*0030*/ 	.string	"Build cuda_13.0.r13.0/compiler.36424714_0"
        /*0030*/ 	.string	"-arch sm_100 -m 64 "



//--------------------- .note.nv.cuinfo           --------------------------
	.section	.note.nv.cuinfo,"",@"SHT_NOTE"
	.sectionflags	@"SHF_NOTE_NV_CUINFO"
        /*0018*/ 	.short	0x0002
        /*001a*/ 	.short	0x0064
        /*001c*/ 	.short	0x0082
	.zero		2


//--------------------- .nv.info                  --------------------------
	.section	.nv.info,"",@"SHT_CUDA_INFO"
	.align	4


	//----- nvinfo : EIATTR_REGCOUNT
	.align		4
        /*0000*/ 	.byte	0x04, 0x2f
        /*0002*/ 	.short	(.L_1 - .L_0)
	.align		4
.L_0:
        /*0004*/ 	.word	index@(_Z10prefix_sumPii)
        /*0008*/ 	.word	0x0000000e


	//----- nvinfo : EIATTR_FRAME_SIZE
	.align		4
.L_1:
        /*000c*/ 	.byte	0x04, 0x11
        /*000e*/ 	.short	(.L_3 - .L_2)
	.align		4
.L_2:
        /*0010*/ 	.word	index@(_Z10prefix_sumPii)
        /*0014*/ 	.word	0x00000000


	//----- nvinfo : EIATTR_REGCOUNT
	.align		4
.L_3:
        /*0018*/ 	.byte	0x04, 0x2f
        /*001a*/ 	.short	(.L_5 - .L_4)
	.align		4
.L_4:
        /*001c*/ 	.word	index@(_Z7ProcessPiS_S_S_S_S_S_S_ii)
        /*0020*/ 	.word	0x00000010


	//----- nvinfo : EIATTR_FRAME_SIZE
	.align		4
.L_5:
        /*0024*/ 	.byte	0x04, 0x11
        /*0026*/ 	.short	(.L_7 - .L_6)
	.align		4
.L_6:
        /*0028*/ 	.word	index@(_Z7ProcessPiS_S_S_S_S_S_S_ii)
        /*002c*/ 	.word	0x00000060


	//----- nvinfo : EIATTR_MIN_STACK_SIZE
	.align		4
.L_7:
        /*0030*/ 	.byte	0x04, 0x12
        /*0032*/ 	.short	(.L_9 - .L_8)
	.align		4
.L_8:
        /*0034*/ 	.word	index@(_Z7ProcessPiS_S_S_S_S_S_S_ii)
        /*0038*/ 	.word	0x00000060


	//----- nvinfo : EIATTR_MIN_STACK_SIZE
	.align		4
.L_9:
        /*003c*/ 	.byte	0x04, 0x12
        /*003e*/ 	.short	(.L_11 - .L_10)
	.align		4
.L_10:
        /*0040*/ 	.word	index@(_Z10prefix_sumPii)
        /*0044*/ 	.word	0x00000000
.L_11:


//--------------------- .nv.compat                --------------------------
	.section	.nv.compat,"",@"SHT_CUDA_COMPAT_INFO"
	.align	4
        /*0000*/ 	.byte	0x02, 0x09, 0x00, 0x00, 0x02, 0x02, 0x01, 0x00, 0x02, 0x05, 0x05, 0x00, 0x03, 0x07, 0x01, 0x01
        /*0010*/ 	.byte	0x02, 0x03, 0x00, 0x00, 0x02, 0x06, 0x01, 0x00, 0x04, 0x0b, 0x08, 0x00, 0x09, 0x00, 0x00, 0x00
        /*0020*/ 	.byte	0x00, 0x00, 0x00, 0x00


//--------------------- .nv.info._Z7ProcessPiS_S_S_S_S_S_S_ii --------------------------
	.section	.nv.info._Z7ProcessPiS_S_S_S_S_S_S_ii,"",@"SHT_CUDA_INFO"
	.sectionflags	@""
	.align	4


	//----- nvinfo : EIATTR_CUDA_API_VERSION
	.align		4
        /*0000*/ 	.byte	0x04, 0x37
        /*0002*/ 	.short	(.L_13 - .L_12)
.L_12:
        /*0004*/ 	.word	0x00000082


	//----- nvinfo : EIATTR_KPARAM_INFO
	.align		4
.L_13:
        /*0008*/ 	.byte	0x04, 0x17
        /*000a*/ 	.short	(.L_15 - .L_14)
.L_14:
        /*000c*/ 	.word	0x00000000
        /*0010*/ 	.short	0x0009
        /*0012*/ 	.short	0x0044
        /*0014*/ 	.byte	0x00, 0xf0, 0x11, 0x00


	//----- nvinfo : EIATTR_KPARAM_INFO
	.align		4
.L_15:
        /*0018*/ 	.byte	0x04, 0x17
        /*001a*/ 	.short	(.L_17 - .L_16)
.L_16:
        /*001c*/ 	.word	0x00000000
        /*0020*/ 	.short	0x0008
        /*0022*/ 	.short	0x0040
        /*0024*/ 	.byte	0x00, 0xf0, 0x11, 0x00


	//----- nvinfo : EIATTR_KPARAM_INFO
	.align		4
.L_17:
        /*0028*/ 	.byte	0x04, 0x17
        /*002a*/ 	.short	(.L_19 - .L_18)
.L_18:
        /*002c*/ 	.word	0x00000000
        /*0030*/ 	.short	0x0007
        /*0032*/ 	.short	0x0038
        /*0034*/ 	.byte	0x00, 0xf5, 0x21, 0x00


	//----- nvinfo : EIATTR_KPARAM_INFO
	.align		4
.L_19:
        /*0038*/ 	.byte	0x04, 0x17
        /*003a*/ 	.short	(.L_21 - .L_20)
.L_20:
        /*003c*/ 	.word	0x00000000
        /*0040*/ 	.short	0x0006
        /*0042*/ 	.short	0x0030
        /*0044*/ 	.byte	0x00, 0xf5, 0x21, 0x00


	//----- nvinfo : EIATTR_KPARAM_INFO
	.align		4
.L_21:
        /*0048*/ 	.byte	0x04, 0x17
        /*004a*/ 	.short	(.L_23 - .L_22)
.L_22:
        /*004c*/ 	.word	0x00000000
        /*0050*/ 	.short	0x0005
        /*0052*/ 	.short	0x0028
        /*0054*/ 	.byte	0x00, 0xf5, 0x21, 0x00


	//----- nvinfo : EIATTR_KPARAM_INFO
	.align		4
.L_23:
        /*0058*/ 	.byte	0x04, 0x17
        /*005a*/ 	.short	(.L_25 - .L_24)
.L_24:
        /*005c*/ 	.word	0x00000000
        /*0060*/ 	.short	0x0004
        /*0062*/ 	.short	0x0020
        /*0064*/ 	.byte	0x00, 0xf5, 0x21, 0x00


	//----- nvinfo : EIATTR_KPARAM_INFO
	.align		4
.L_25:
        /*0068*/ 	.byte	0x04, 0x17
        /*006a*/ 	.short	(.L_27 - .L_26)
.L_26:
        /*006c*/ 	.word	0x00000000
        /*0070*/ 	.short	0x0003
        /*0072*/ 	.short	0x0018
        /*0074*/ 	.byte	0x00, 0xf5, 0x21, 0x00


	//----- nvinfo : EIATTR_KPARAM_INFO
	.align		4
.L_27:
        /*0078*/ 	.byte	0x04, 0x17
        /*007a*/ 	.short	(.L_29 - .L_28)
.L_28:
        /*007c*/ 	.word	0x00000000
        /*0080*/ 	.short	0x0002
        /*0082*/ 	.short	0x0010
        /*0084*/ 	.byte	0x00, 0xf5, 0x21, 0x00


	//----- nvinfo : EIATTR_KPARAM_INFO
	.align		4
.L_29:
        /*0088*/ 	.byte	0x04, 0x17
        /*008a*/ 	.short	(.L_31 - .L_30)
.L_30:
        /*008c*/ 	.word	0x00000000
        /*0090*/ 	.short	0x0001
        /*0092*/ 	.short	0x0008
        /*0094*/ 	.byte	0x00, 0xf5, 0x21, 0x00


	//----- nvinfo : EIATTR_KPARAM_INFO
	.align		4
.L_31:
        /*0098*/ 	.byte	0x04, 0x17
        /*009a*/ 	.short	(.L_33 - .L_32)
.L_32:
        /*009c*/ 	.word	0x00000000
        /*00a0*/ 	.short	0x0000
        /*00a2*/ 	.short	0x0000
        /*00a4*/ 	.byte	0x00, 0xf5, 0x21, 0x00


	//----- nvinfo : EIATTR_SPARSE_MMA_MASK
	.align		4
.L_33:
        /*00a8*/ 	.byte	0x03, 0x50
        /*00aa*/ 	.short	0x0000


	//----- nvinfo : EIATTR_MAXREG_COUNT
	.align		4
        /*00ac*/ 	.byte	0x03, 0x1b
        /*00ae*/ 	.short	0x00ff


	//----- nvinfo : EIATTR_MERCURY_ISA_VERSION
	.align		4
        /*00b0*/ 	.byte	0x03, 0x5f
        /*00b2*/ 	.short	0x0101


	//----- nvinfo : EIATTR_INT_WARP_WIDE_INSTR_OFFSETS
	.align		4
        /*00b4*/ 	.byte	0x04, 0x31
        /*00b6*/ 	.short	(.L_35 - .L_34)


	//   ....[0]....
.L_34:
        /*00b8*/ 	.word	0x000003e0


	//----- nvinfo : EIATTR_VRC_CTA_INIT_COUNT
	.align		4
.L_35:
        /*00bc*/ 	.byte	0x02, 0x4a
	.zero		1
	.zero		1


	//----- nvinfo : EIATTR_EXIT_INSTR_OFFSETS
	.align		4
        /*00c0*/ 	.byte	0x04, 0x1c
        /*00c2*/ 	.short	(.L_37 - .L_36)


	//   ....[0]....
.L_36:
        /*00c4*/ 	.word	0x00000080


	//   ....[1]....
        /*00c8*/ 	.word	0x00000110


	//   ....[2]....
        /*00cc*/ 	.word	0x000004f0


	//   ....[3]....
        /*00d0*/ 	.word	0x000007d0


	//----- nvinfo : EIATTR_CRS_STACK_SIZE
	.align		4
.L_37:
        /*00d4*/ 	.byte	0x04, 0x1e
        /*00d6*/ 	.short	(.L_39 - .L_38)
.L_38:
        /*00d8*/ 	.word	0x00000000


	//----- nvinfo : EIATTR_CBANK_PARAM_SIZE
	.align		4
.L_39:
        /*00dc*/ 	.byte	0x03, 0x19
        /*00de*/ 	.short	0x0048


	//----- nvinfo : EIATTR_PARAM_CBANK
	.align		4
        /*00e0*/ 	.byte	0x04, 0x0a
        /*00e2*/ 	.short	(.L_41 - .L_40)
	.align		4
.L_40:
        /*00e4*/ 	.word	index@(.nv.constant0._Z7ProcessPiS_S_S_S_S_S_S_ii)
        /*00e8*/ 	.short	0x0380
        /*00ea*/ 	.short	0x0048


	//----- nvinfo : EIATTR_SW_WAR
	.align		4
.L_41:
        /*00ec*/ 	.byte	0x04, 0x36
        /*00ee*/ 	.short	(.L_43 - .L_42)
.L_42:
        /*00f0*/ 	.word	0x00000008
.L_43:


//--------------------- .nv.info._Z10prefix_sumPii --------------------------
	.section	.nv.info._Z10prefix_sumPii,"",@"SHT_CUDA_INFO"
	.sectionflags	@""
	.align	4


	//----- nvinfo : EIATTR_CUDA_API_VERSION
	.align		4
        /*0000*/ 	.byte	0x04, 0x37
        /*0002*/ 	.short	(.L_45 - .L_44)
.L_44:
        /*0004*/ 	.word	0x00000082


	//----- nvinfo : EIATTR_KPARAM_INFO
	.align		4
.L_45:
        /*0008*/ 	.byte	0x04, 0x17
        /*000a*/ 	.short	(.L_47 - .L_46)
.L_46:
        /*000c*/ 	.word	0x00000000
        /*0010*/ 	.short	0x0001
        /*0012*/ 	.short	0x0008
        /*0014*/ 	.byte	0x00, 0xf0, 0x11, 0x00


	//----- nvinfo : EIATTR_KPARAM_INFO
	.align		4
.L_47:
        /*0018*/ 	.byte	0x04, 0x17
        /*001a*/ 	.short	(.L_49 - .L_48)
.L_48:
        /*001c*/ 	.word	0x00000000
        /*0020*/ 	.short	0x0000
        /*0022*/ 	.short	0x0000
        /*0024*/ 	.byte	0x00, 0xf5, 0x21, 0x00


	//----- nvinfo : EIATTR_SPARSE_MMA_MASK
	.align		4
.L_49:
        /*0028*/ 	.byte	0x03, 0x50
        /*002a*/ 	.short	0x0000


	//----- nvinfo : EIATTR_MAXREG_COUNT
	.align		4
        /*002c*/ 	.byte	0x03, 0x1b
        /*002e*/ 	.short	0x00ff


	//----- nvinfo : EIATTR_MERCURY_ISA_VERSION
	.align		4
        /*0030*/ 	.byte	0x03, 0x5f
        /*0032*/ 	.short	0x0101


	//----- nvinfo : EIATTR_VRC_CTA_INIT_COUNT
	.align		4
        /*0034*/ 	.byte	0x02, 0x4a
	.zero		1
	.zero		1


	//----- nvinfo : EIATTR_EXIT_INSTR_OFFSETS
	.align		4
        /*0038*/ 	.byte	0x04, 0x1c
        /*003a*/ 	.short	(.L_51 - .L_50)


	//   ....[0]....
.L_50:
        /*003c*/ 	.word	0x00000080


	//   ....[1]....
        /*0040*/ 	.word	0x00000210


	//----- nvinfo : EIATTR_CRS_STACK_SIZE
	.align		4
.L_51:
        /*0044*/ 	.byte	0x04, 0x1e
        /*0046*/ 	.short	(.L_53 - .L_52)
.L_52:
        /*0048*/ 	.word	0x00000000


	//----- nvinfo : EIATTR_CBANK_PARAM_SIZE
	.align		4
.L_53:
        /*004c*/ 	.byte	0x03, 0x19
        /*004e*/ 	.short	0x000c


	//----- nvinfo : EIATTR_PARAM_CBANK
	.align		4
        /*0050*/ 	.byte	0x04, 0x0a
        /*0052*/ 	.short	(.L_55 - .L_54)
	.align		4
.L_54:
        /*0054*/ 	.word	index@(.nv.constant0._Z10prefix_sumPii)
        /*0058*/ 	.short	0x0380
        /*005a*/ 	.short	0x000c


	//----- nvinfo : EIATTR_SW_WAR
	.align		4
.L_55:
        /*005c*/ 	.byte	0x04, 0x36
        /*005e*/ 	.short	(.L_57 - .L_56)
.L_56:
        /*0060*/ 	.word	0x00000008
.L_57:


//--------------------- .nv.callgraph             --------------------------
	.section	.nv.callgraph,"",@"SHT_CUDA_CALLGRAPH"
	.align	4
	.sectionentsize	8
	.align		4
        /*0000*/ 	.word	0x00000000
	.align		4
        /*0004*/ 	.word	0xffffffff
	.align		4
        /*0008*/ 	.word	0x00000000
	.align		4
        /*000c*/ 	.word	0xfffffffe
	.align		4
        /*0010*/ 	.word	0x00000000
	.align		4
        /*0014*/ 	.word	0xfffffffd
	.align		4
        /*0018*/ 	.word	0x00000000
	.align		4
        /*001c*/ 	.word	0xfffffffc


//--------------------- .text._Z7ProcessPiS_S_S_S_S_S_S_ii --------------------------
	.section	.text._Z7ProcessPiS_S_S_S_S_S_S_ii,"ax",@progbits
	.align	128
        .global         _Z7ProcessPiS_S_S_S_S_S_S_ii
        .type           _Z7ProcessPiS_S_S_S_S_S_S_ii,@function
        .size           _Z7ProcessPiS_S_S_S_S_S_S_ii,(.L_x_20 - _Z7ProcessPiS_S_S_S_S_S_S_ii)
        .other          _Z7ProcessPiS_S_S_S_S_S_S_ii,@"STO_CUDA_ENTRY STV_DEFAULT"
_Z7ProcessPiS_S_S_S_S_S_S_ii:
.text._Z7ProcessPiS_S_S_S_S_S_S_ii:
[----:B------:R-:W0:Y:S01]  /*0000*/  LDC R1, c[0x0][0x37c] ;  /* 0x0000df00ff017b82 */ /* 0x000e220000000800 */
[----:B------:R-:W1:Y:S01]  /*0010*/  S2R R0, SR_CTAID.X ;  /* 0x0000000000007919 */ /* 0x000e620000002500 */
[----:B------:R-:W1:Y:S01]  /*0020*/  LDCU UR4, c[0x0][0x360] ;  /* 0x00006c00ff0477ac */ /* 0x000e620008000800 */
[----:B0-----:R-:W-:Y:S01]  /*0030*/  VIADD R1, R1, 0xffffffa0 ;  /* 0xffffffa001017836 */ /* 0x001fe20000000000 */
[----:B------:R-:W1:Y:S01]  /*0040*/  S2R R3, SR_TID.X ;  /* 0x0000000000037919 */ /* 0x000e620000002100 */
[----:B------:R-:W0:Y:S01]  /*0050*/  LDCU UR5, c[0x0][0x3c4] ;  /* 0x00007880ff0577ac */ /* 0x000e220008000800 */
[----:B-1----:R-:W-:-:S05]  /*0060*/  IMAD R0, R0, UR4, R3 ;  /* 0x0000000400007c24 */ /* 0x002fca000f8e0203 */
[----:B0-----:R-:W-:-:S13]  /*0070*/  ISETP.GE.U32.AND P0, PT, R0, UR5, PT ;  /* 0x0000000500007c0c */ /* 0x001fda000bf06070 */
[----:B------:R-:W-:Y:S05]  /*0080*/  @P0 EXIT ;  /* 0x000000000000094d */ /* 0x000fea0003800000 */
[----:B------:R-:W0:Y:S01]  /*0090*/  LDC R2, c[0x0][0x3c0] ;  /* 0x0000f000ff027b82 */ /* 0x000e220000000800 */
[----:B------:R1:W-:Y:S04]  /*00a0*/  STL.128 [R1], RZ ;  /* 0x000000ff01007387 */ /* 0x0003e80000100c00 */
[----:B------:R1:W-:Y:S04]  /*00b0*/  STL.128 [R1+0x10], RZ ;  /* 0x000010ff01007387 */ /* 0x0003e80000100c00 */
[----:B------:R1:W-:Y:S04]  /*00c0*/  STL.128 [R1+0x20], RZ ;  /* 0x000020ff01007387 */ /* 0x0003e80000100c00 */
[----:B------:R1:W-:Y:S04]  /*00d0*/  STL.128 [R1+0x30], RZ ;  /* 0x000030ff01007387 */ /* 0x0003e80000100c00 */
[----:B------:R1:W-:Y:S04]  /*00e0*/  STL.128 [R1+0x40], RZ ;  /* 0x000040ff01007387 */ /* 0x0003e80000100c00 */
[----:B------:R1:W-:Y:S01]  /*00f0*/  STL.128 [R1+0x50], RZ ;  /* 0x000050ff01007387 */ /* 0x0003e20000100c00 */
[----:B0-----:R-:W-:-:S13]  /*0100*/  ISETP.GE.AND P0, PT, R2, 0x1, PT ;  /* 0x000000010200780c */ /* 0x001fda0003f06270 */
[----:B-1----:R-:W-:Y:S05]  /*0110*/  @!P0 EXIT ;  /* 0x000000000000894d */ /* 0x002fea0003800000 */
[----:B------:R-:W0:Y:S01]  /*0120*/  LDCU.64 UR6, c[0x0][0x390] ;  /* 0x00007200ff0677ac */ /* 0x000e220008000a00 */
[----:B------:R-:W1:Y:S01]  /*0130*/  LDC.64 R2, c[0x0][0x388] ;  /* 0x0000e200ff027b82 */ /* 0x000e620000000a00 */
[----:B------:R-:W2:Y:S01]  /*0140*/  LDCU.64 UR4, c[0x0][0x358] ;  /* 0x00006b00ff0477ac */ /* 0x000ea20008000a00 */
[----:B0-----:R-:W-:-:S04]  /*0150*/  UISETP.NE.U32.AND UP0, UPT, UR6, URZ, UPT ;  /* 0x000000ff0600728c */ /* 0x001fc8000bf05070 */
[----:B------:R-:W-:Y:S01]  /*0160*/  UISETP.NE.AND.EX UP0, UPT, UR7, URZ, UPT, UP0 ;  /* 0x000000ff0700728c */ /* 0x000fe2000bf05300 */
[----:B-1----:R-:W-:-:S08]  /*0170*/  IMAD.WIDE.U32 R2, R0, 0x4, R2 ;  /* 0x0000000400027825 */ /* 0x002fd000078e0002 */
[----:B--2---:R-:W-:Y:S05]  /*0180*/  BRA.U !UP0, `(.L_x_0) ;  /* 0x0000000108dc7547 */ /* 0x004fea000b800000 */
[----:B------:R-:W-:-:S07]  /*0190*/  IMAD.MOV.U32 R4, RZ, RZ, RZ ;  /* 0x000000ffff047224 */ /* 0x000fce00078e00ff */
.L_x_7:
[----:B0-----:R-:W0:Y:S08]  /*01a0*/  LDC.64 R6, c[0x0][0x390] ;  /* 0x0000e400ff067b82 */ /* 0x001e300000000a00 */
[----:B------:R-:W1:Y:S08]  /*01b0*/  LDC.64 R10, c[0x0][0x398] ;  /* 0x0000e600ff0a7b82 */ /* 0x000e700000000a00 */
[----:B------:R-:W2:Y:S01]  /*01c0*/  LDC.64 R8, c[0x0][0x380] ;  /* 0x0000e000ff087b82 */ /* 0x000ea20000000a00 */
[----:B0-----:R-:W-:-:S05]  /*01d0*/  IMAD.WIDE.U32 R6, R4, 0x4, R6 ;  /* 0x0000000404067825 */ /* 0x001fca00078e0006 */
[----:B------:R-:W2:Y:S01]  /*01e0*/  LDG.E R5, desc[UR4][R6.64] ;  /* 0x0000000406057981 */ /* 0x000ea2000c1e1900 */
[----:B-1----:R-:W-:-:S06]  /*01f0*/  IMAD.WIDE.U32 R10, R4, 0x4, R10 ;  /* 0x00000004040a7825 */ /* 0x002fcc00078e000a */
[----:B------:R-:W3:Y:S01]  /*0200*/  LDG.E R11, desc[UR4][R10.64] ;  /* 0x000000040a0b7981 */ /* 0x000ee2000c1e1900 */
[----:B--2---:R-:W-:-:S06]  /*0210*/  IMAD.WIDE R8, R5, 0x4, R8 ;  /* 0x0000000405087825 */ /* 0x004fcc00078e0208 */
[----:B------:R-:W3:Y:S01]  /*0220*/  LDG.E R8, desc[UR4][R8.64+-0x4] ;  /* 0xfffffc0408087981 */ /* 0x000ee2000c1e1900 */
[----:B------:R-:W-:Y:S01]  /*0230*/  BSSY.RECONVERGENT B0, `(.L_x_1) ;  /* 0x0000027000007945 */ /* 0x000fe20003800200 */
[----:B---3--:R-:W-:-:S04]  /*0240*/  IADD3 R13, PT, PT, R8, R11, RZ ;  /* 0x0000000b080d7210 */ /* 0x008fc80007ffe0ff */
[----:B------:R-:W-:-:S13]  /*0250*/  ISETP.NE.AND P0, PT, R13, R0, PT ;  /* 0x000000000d00720c */ /* 0x000fda0003f05270 */
[----:B------:R-:W-:Y:S05]  /*0260*/  @P0 BRA `(.L_x_2) ;  /* 0x00000000008c0947 */ /* 0x000fea0003800000 */
[----:B------:R-:W0:Y:S02]  /*0270*/  LDC.64 R8, c[0x0][0x3a8] ;  /* 0x0000ea00ff087b82 */ /* 0x000e240000000a00 */
[----:B0-----:R-:W-:-:S05]  /*0280*/  IMAD.WIDE.U32 R8, R4, 0x4, R8 ;  /* 0x0000000404087825 */ /* 0x001fca00078e0008 */
[----:B------:R-:W2:Y:S01]  /*0290*/  LDG.E R11, desc[UR4][R8.64] ;  /* 0x00000004080b7981 */ /* 0x000ea2000c1e1900 */
[----:B------:R-:W-:Y:S01]  /*02a0*/  BSSY.RECONVERGENT B1, `(.L_x_3) ;  /* 0x000001b000017945 */ /* 0x000fe20003800200 */
[----:B--2---:R-:W-:-:S13]  /*02b0*/  ISETP.GE.AND P0, PT, R11, 0x1, PT ;  /* 0x000000010b00780c */ /* 0x004fda0003f06270 */
[----:B------:R-:W-:Y:S05]  /*02c0*/  @!P0 BRA `(.L_x_4) ;  /* 0x00000000003c8947 */ /* 0x000fea0003800000 */
[----:B------:R-:W0:Y:S01]  /*02d0*/  LDC.64 R8, c[0x0][0x3a0] ;  /* 0x0000e800ff087b82 */ /* 0x000e220000000a00 */
[----:B------:R1:W5:Y:S01]  /*02e0*/  LDG.E R10, desc[UR4][R2.64] ;  /* 0x00000004020a7981 */ /* 0x000362000c1e1900 */
[----:B0-----:R-:W-:-:S04]  /*02f0*/  LEA R8, P0, R4, R8, 0x2 ;  /* 0x0000000804087211 */ /* 0x001fc800078010ff */
[----:B------:R-:W-:-:S05]  /*0300*/  LEA.HI.X R9, R4, R9, RZ, 0x2, P0 ;  /* 0x0000000904097211 */ /* 0x000fca00000f14ff */
[----:B------:R-:W2:Y:S02]  /*0310*/  LDG.E R8, desc[UR4][R8.64] ;  /* 0x0000000408087981 */ /* 0x000ea4000c1e1900 */
[----:B-12---:R-:W-:-:S07]  /*0320*/  IMAD.IADD R11, R11, 0x1, R8 ;  /* 0x000000010b0b7824 */ /* 0x006fce00078e0208 */
.L_x_6:
[----:B------:R-:W-:-:S05]  /*0330*/  LEA R9, R8, R1, 0x2 ;  /* 0x0000000108097211 */ /* 0x000fca00078e10ff */
[----:B------:R-:W2:Y:S02]  /*0340*/  LDL R13, [R9] ;  /* 0x00000000090d7983 */ /* 0x000ea40000100800 */
[----:B--2--5:R-:W-:-:S13]  /*0350*/  ISETP.GE.AND P0, PT, R13, R10, PT ;  /* 0x0000000a0d00720c */ /* 0x024fda0003f06270 */
[----:B------:R-:W-:Y:S05]  /*0360*/  @P0 BRA `(.L_x_5) ;  /* 0x0000000000380947 */ /* 0x000fea0003800000 */
[----:B------:R-:W-:Y:S01]  /*0370*/  VIADD R12, R13, 0x1 ;  /* 0x000000010d0c7836 */ /* 0x000fe20000000000 */
[----:B------:R-:W-:-:S04]  /*0380*/  IADD3 R8, PT, PT, R8, 0x1, RZ ;  /* 0x0000000108087810 */ /* 0x000fc80007ffe0ff */
[----:B------:R0:W-:Y:S01]  /*0390*/  STL [R9], R12 ;  /* 0x0000000c09007387 */ /* 0x0001e20000100800 */
[----:B------:R-:W-:-:S13]  /*03a0*/  ISETP.GE.AND P0, PT, R8, R11, PT ;  /* 0x0000000b0800720c */ /* 0x000fda0003f06270 */
[----:B0-----:R-:W-:Y:S05]  /*03b0*/  @!P0 BRA `(.L_x_6) ;  /* 0xfffffffc00dc8947 */ /* 0x001fea000383ffff */
.L_x_4:
[----:B------:R-:W0:Y:S01]  /*03c0*/  S2R R10, SR_LANEID ;  /* 0x00000000000a7919 */ /* 0x000e220000000000 */
[----:B------:R-:W1:Y:S01]  /*03d0*/  LDC.64 R8, c[0x0][0x3b8] ;  /* 0x0000ee00ff087b82 */ /* 0x000e620000000a00 */
[----:B------:R-:W-:Y:S02]  /*03e0*/  VOTEU.ANY UR6, UPT, PT ;  /* 0x0000000000067886 */ /* 0x000fe400038e0100 */
[----:B------:R-:W-:Y:S02]  /*03f0*/  UFLO.U32 UR7, UR6 ;  /* 0x00000006000772bd */ /* 0x000fe400080e0000 */
[----:B------:R-:W2:Y:S01]  /*0400*/  POPC R11, UR6 ;  /* 0x00000006000b7d09 */ /* 0x000ea20008000000 */
[----:B-1----:R-:W-:-:S03]  /*0410*/  IMAD.WIDE R8, R5, 0x4, R8 ;  /* 0x0000000405087825 */ /* 0x002fc600078e0208 */
[----:B0-----:R-:W-:-:S13]  /*0420*/  ISETP.EQ.U32.AND P0, PT, R10, UR7, PT ;  /* 0x000000070a007c0c */ /* 0x001fda000bf02070 */
[----:B--2---:R0:W-:Y:S04]  /*0430*/  @P0 REDG.E.ADD.STRONG.GPU desc[UR4][R8.64], R11 ;  /* 0x0000000b0800098e */ /* 0x0041e8000c12e104 */
[----:B------:R0:W5:Y:S02]  /*0440*/  LDG.E R5, desc[UR4][R6.64] ;  /* 0x0000000406057981 */ /* 0x000164000c1e1900 */
.L_x_5:
[----:B------:R-:W-:Y:S05]  /*0450*/  BSYNC.RECONVERGENT B1 ;  /* 0x0000000000017941 */ /* 0x000fea0003800200 */
.L_x_3:
[----:B0-----:R-:W0:Y:S01]  /*0460*/  LDC.64 R6, c[0x0][0x3b0] ;  /* 0x0000ec00ff067b82 */ /* 0x001e220000000a00 */
[----:B------:R-:W-:Y:S02]  /*0470*/  IMAD.MOV.U32 R9, RZ, RZ, 0x1 ;  /* 0x00000001ff097424 */ /* 0x000fe400078e00ff */
[----:B0----5:R-:W-:-:S05]  /*0480*/  IMAD.WIDE R6, R5, 0x4, R6 ;  /* 0x0000000405067825 */ /* 0x021fca00078e0206 */
[----:B------:R0:W-:Y:S02]  /*0490*/  REDG.E.ADD.STRONG.GPU desc[UR4][R6.64], R9 ;  /* 0x000000090600798e */ /* 0x0001e4000c12e104 */
.L_x_2:
[----:B------:R-:W-:Y:S05]  /*04a0*/  BSYNC.RECONVERGENT B0 ;  /* 0x0000000000007941 */ /* 0x000fea0003800200 */
.L_x_1:
[----:B------:R-:W1:Y:S01]  /*04b0*/  LDCU UR6, c[0x0][0x3c0] ;  /* 0x00007800ff0677ac */ /* 0x000e620008000800 */
[----:B------:R-:W-:-:S04]  /*04c0*/  IADD3 R4, PT, PT, R4, 0x1, RZ ;  /* 0x0000000104047810 */ /* 0x000fc80007ffe0ff */
[----:B-1----:R-:W-:-:S13]  /*04d0*/  ISETP.NE.AND P0, PT, R4, UR6, PT ;  /* 0x0000000604007c0c */ /* 0x002fda000bf05270 */
[----:B------:R-:W-:Y:S05]  /*04e0*/  @P0 BRA `(.L_x_7) ;  /* 0xfffffffc002c0947 */ /* 0x000fea000383ffff */
[----:B------:R-:W-:Y:S05]  /*04f0*/  EXIT ;  /* 0x000000000000794d */ /* 0x000fea0003800000 */
.L_x_0:
[----:B------:R-:W-:-:S07]  /*0500*/  IMAD.MOV.U32 R4, RZ, RZ, RZ ;  /* 0x000000ffff047224 */ /* 0x000fce00078e00ff */
.L_x_14:
[----:B0-----:R-:W0:Y:S02]  /*0510*/  LDC.64 R6, c[0x0][0x398] ;  /* 0x0000e600ff067b82 */ /* 0x001e240000000a00 */
[----:B0-----:R-:W-:-:S06]  /*0520*/  IMAD.WIDE.U32 R6, R4, 0x4, R6 ;  /* 0x0000000404067825 */ /* 0x001fcc00078e0006 */
[----:B------:R-:W2:Y:S01]  /*0530*/  LDG.E R7, desc[UR4][R6.64] ;  /* 0x0000000406077981 */ /* 0x000ea2000c1e1900 */
[----:B------:R-:W-:Y:S01]  /*0540*/  BSSY.RECONVERGENT B0, `(.L_x_8) ;  /* 0x0000025000007945 */ /* 0x000fe20003800200 */
[----:B--2---:R-:W-:-:S13]  /*0550*/  ISETP.NE.AND P0, PT, R7, R0, PT ;  /* 0x000000000700720c */ /* 0x004fda0003f05270 */
[----:B------:R-:W-:Y:S05]  /*0560*/  @P0 BRA `(.L_x_9) ;  /* 0x0000000000880947 */ /* 0x000fea0003800000 */
[----:B------:R-:W0:Y:S08]  /*0570*/  LDC.64 R8, c[0x0][0x3a8] ;  /* 0x0000ea00ff087b82 */ /* 0x000e300000000a00 */
[----:B------:R-:W1:Y:S01]  /*0580*/  LDC.64 R6, c[0x0][0x390] ;  /* 0x0000e400ff067b82 */ /* 0x000e620000000a00 */
[----:B0-----:R-:W-:-:S05]  /*0590*/  IMAD.WIDE.U32 R8, R4, 0x4, R8 ;  /* 0x0000000404087825 */ /* 0x001fca00078e0008 */
[----:B------:R-:W2:Y:S01]  /*05a0*/  LDG.E R11, desc[UR4][R8.64] ;  /* 0x00000004080b7981 */ /* 0x000ea2000c1e1900 */
[----:B------:R-:W-:Y:S01]  /*05b0*/  BSSY.RECONVERGENT B1, `(.L_x_10) ;  /* 0x0000018000017945 */ /* 0x000fe20003800200 */
[----:B-1----:R-:W-:Y:S01]  /*05c0*/  IMAD.WIDE.U32 R6, R4, 0x4, R6 ;  /* 0x0000000404067825 */ /* 0x002fe200078e0006 */
[----:B--2---:R-:W-:-:S13]  /*05d0*/  ISETP.GE.AND P0, PT, R11, 0x1, PT ;  /* 0x000000010b00780c */ /* 0x004fda0003f06270 */
[----:B------:R-:W-:Y:S05]  /*05e0*/  @!P0 BRA `(.L_x_11) ;  /* 0x00000000003c8947 */ /* 0x000fea0003800000 */
[----:B------:R-:W0:Y:S01]  /*05f0*/  LDC.64 R8, c[0x0][0x3a0] ;  /* 0x0000e800ff087b82 */ /* 0x000e220000000a00 */
[----:B------:R1:W5:Y:S01]  /*0600*/  LDG.E R5, desc[UR4][R2.64] ;  /* 0x0000000402057981 */ /* 0x000362000c1e1900 */
[----:B0-----:R-:W-:-:S04]  /*0610*/  LEA R8, P0, R4, R8, 0x2 ;  /* 0x0000000804087211 */ /* 0x001fc800078010ff */
[----:B------:R-:W-:-:S05]  /*0620*/  LEA.HI.X R9, R4, R9, RZ, 0x2, P0 ;  /* 0x0000000904097211 */ /* 0x000fca00000f14ff */
[----:B------:R-:W2:Y:S02]  /*0630*/  LDG.E R8, desc[UR4][R8.64] ;  /* 0x0000000408087981 */ /* 0x000ea4000c1e1900 */
[----:B-12---:R-:W-:-:S07]  /*0640*/  IADD3 R11, PT, PT, R11, R8, RZ ;  /* 0x000000080b0b7210 */ /* 0x006fce0007ffe0ff */
.L_x_13:
[----:B------:R-:W-:-:S05]  /*0650*/  IMAD R9, R8, 0x4, R1 ;  /* 0x0000000408097824 */ /* 0x000fca00078e0201 */
[----:B------:R-:W2:Y:S02]  /*0660*/  LDL R10, [R9] ;  /* 0x00000000090a7983 */ /* 0x000ea40000100800 */
[----:B--2--5:R-:W-:-:S13]  /*0670*/  ISETP.GE.AND P0, PT, R10, R5, PT ;  /* 0x000000050a00720c */ /* 0x024fda0003f06270 */
[----:B------:R-:W-:Y:S05]  /*0680*/  @P0 BRA `(.L_x_12) ;  /* 0x0000000000280947 */ /* 0x000fea0003800000 */
[----:B------:R-:W-:Y:S01]  /*0690*/  IADD3 R10, PT, PT, R10, 0x1, RZ ;  /* 0x000000010a0a7810 */ /* 0x000fe20007ffe0ff */
[----:B------:R-:W-:-:S04]  /*06a0*/  VIADD R8, R8, 0x1 ;  /* 0x0000000108087836 */ /* 0x000fc80000000000 */
[----:B------:R0:W-:Y:S01]  /*06b0*/  STL [R9], R10 ;  /* 0x0000000a09007387 */ /* 0x0001e20000100800 */
[----:B------:R-:W-:-:S13]  /*06c0*/  ISETP.GE.AND P0, PT, R8, R11, PT ;  /* 0x0000000b0800720c */ /* 0x000fda0003f06270 */
[----:B0-----:R-:W-:Y:S05]  /*06d0*/  @!P0 BRA `(.L_x_13) ;  /* 0xfffffffc00dc8947 */ /* 0x001fea000383ffff */
.L_x_11:
[----:B------:R-:W2:Y:S01]  /*06e0*/  LDG.E R5, desc[UR4][R6.64] ;  /* 0x0000000406057981 */ /* 0x000ea2000c1e1900 */
[----:B------:R-:W2:Y:S01]  /*06f0*/  LDC.64 R8, c[0x0][0x3b8] ;  /* 0x0000ee00ff087b82 */ /* 0x000ea20000000a00 */
[----:B------:R-:W-:Y:S02]  /*0700*/  HFMA2 R11, -RZ, RZ, 0, 5.9604644775390625e-08 ;  /* 0x00000001ff0b7431 */ /* 0x000fe400000001ff */
[----:B--2---:R-:W-:-:S05]  /*0710*/  IMAD.WIDE R8, R5, 0x4, R8 ;  /* 0x0000000405087825 */ /* 0x004fca00078e0208 */
[----:B------:R0:W-:Y:S02]  /*0720*/  REDG.E.ADD.STRONG.GPU desc[UR4][R8.64], R11 ;  /* 0x0000000b0800798e */ /* 0x0001e4000c12e104 */
.L_x_12:
[----:B------:R-:W-:Y:S05]  /*0730*/  BSYNC.RECONVERGENT B1 ;  /* 0x0000000000017941 */ /* 0x000fea0003800200 */
.L_x_10:
[----:B------:R-:W2:Y:S01]  /*0740*/  LDG.E R7, desc[UR4][R6.64] ;  /* 0x0000000406077981 */ /* 0x000ea2000c1e1900 */
[----:B0-----:R-:W2:Y:S01]  /*0750*/  LDC.64 R8, c[0x0][0x3b0] ;  /* 0x0000ec00ff087b82 */ /* 0x001ea20000000a00 */
[----:B------:R-:W-:Y:S02]  /*0760*/  IMAD.MOV.U32 R5, RZ, RZ, 0x1 ;  /* 0x00000001ff057424 */ /* 0x000fe400078e00ff */
[----:B--2---:R-:W-:-:S05]  /*0770*/  IMAD.WIDE R8, R7, 0x4, R8 ;  /* 0x0000000407087825 */ /* 0x004fca00078e0208 */
[----:B------:R0:W-:Y:S02]  /*0780*/  REDG.E.ADD.STRONG.GPU desc[UR4][R8.64], R5 ;  /* 0x000000050800798e */ /* 0x0001e4000c12e104 */
.L_x_9:
[----:B------:R-:W-:Y:S05]  /*0790*/  BSYNC.RECONVERGENT B0 ;  /* 0x0000000000007941 */ /* 0x000fea0003800200 */
.L_x_8:
[----:B------:R-:W1:Y:S01]  /*07a0*/  LDCU UR6, c[0x0][0x3c0] ;  /* 0x00007800ff0677ac */ /* 0x000e620008000800 */
[----:B------:R-:W-:-:S04]  /*07b0*/  IADD3 R4, PT, PT, R4, 0x1, RZ ;  /* 0x0000000104047810 */ /* 0x000fc80007ffe0ff */
[----:B-1----:R-:W-:-:S13]  /*07c0*/  ISETP.NE.AND P0, PT, R4, UR6, PT ;  /* 0x0000000604007c0c */ /* 0x002fda000bf05270 */
[----:B------:R-:W-:Y:S05]  /*07d0*/  @!P0 EXIT ;  /* 0x000000000000894d */ /* 0x000fea0003800000 */
[----:B------:R-:W-:Y:S05]  /*07e0*/  BRA `(.L_x_14) ;  /* 0xfffffffc00487947 */ /* 0x000fea000383ffff */
.L_x_15:
[----:B------:R-:W-:-:S00]  /*07f0*/  BRA `(.L_x_15) ;  /* 0xfffffffc00fc7947 */ /* 0x000fc0000383ffff */
[----:B------:R-:W-:-:S00]  /*0800*/  NOP ;  /* 0x0000000000007918 */ /* 0x000fc00000000000 */
[----:B------:R-:W-:-:S00]  /*0810*/  NOP ;  /* 0x0000000000007918 */ /* 0x000fc00000000000 */
[----:B------:R-:W-:-:S00]  /*0820*/  NOP ;  /* 0x0000000000007918 */ /* 0x000fc00000000000 */
[----:B------:R-:W-:-:S00]  /*0830*/  NOP ;  /* 0x0000000000007918 */ /* 0x000fc00000000000 */
[----:B------:R-:W-:-:S00]  /*0840*/  NOP ;  /* 0x0000000000007918 */ /* 0x000fc00000000000 */
[----:B------:R-:W-:-:S00]  /*0850*/  NOP ;  /* 0x0000000000007918 */ /* 0x000fc00000000000 */
[----:B------:R-:W-:-:S00]  /*0860*/  NOP ;  /* 0x0000000000007918 */ /* 0x000fc00000000000 */
[----:B------:R-:W-:-:S00]  /*0870*/  NOP ;  /* 0x0000000000007918 */ /* 0x000fc00000000000 */
.L_x_20:


//--------------------- .text._Z10prefix_sumPii   --------------------------
	.section	.text._Z10prefix_sumPii,"ax",@progbits
	.align	128
        .global         _Z10prefix_sumPii
        .type           _Z10prefix_sumPii,@function
        .size           _Z10prefix_sumPii,(.L_x_21 - _Z10prefix_sumPii)
        .other          _Z10prefix_sumPii,@"STO_CUDA_ENTRY STV_DEFAULT"
_Z10prefix_sumPii:
.text._Z10prefix_sumPii:
[----:B------:R-:W-:Y:S01]  /*0000*/  LDC R1, c[0x0][0x37c] ;  /* 0x0000df00ff017b82 */ /* 0x000fe20000000800 */
[----:B------:R-:W0:Y:S07]  /*0010*/  S2R R9, SR_CTAID.X ;  /* 0x0000000000097919 */ /* 0x000e2e0000002500 */
[----:B------:R-:W1:Y:S01]  /*0020*/  LDC R2, c[0x0][0x388] ;  /* 0x0000e200ff027b82 */ /* 0x000e620000000800 */
[----:B------:R-:W0:Y:S01]  /*0030*/  LDCU UR4, c[0x0][0x360] ;  /* 0x00006c00ff0477ac */ /* 0x000e220008000800 */
[----:B------:R-:W0:Y:S01]  /*0040*/  S2R R0, SR_TID.X ;  /* 0x0000000000007919 */ /* 0x000e220000002100 */
[----:B-1----:R-:W-:Y:S01]  /*0050*/  ISETP.GE.AND P0, PT, R2, 0x2, PT ;  /* 0x000000020200780c */ /* 0x002fe20003f06270 */
[----:B0-----:R-:W-:-:S05]  /*0060*/  IMAD R9, R9, UR4, R0 ;  /* 0x0000000409097c24 */ /* 0x001fca000f8e0200 */
[----:B------:R-:W-:-:S13]  /*0070*/  ISETP.GE.U32.OR P0, PT, R9, R2, !P0 ;  /* 0x000000020900720c */ /* 0x000fda0004706470 */
[----:B------:R-:W-:Y:S05]  /*0080*/  @P0 EXIT ;  /* 0x000000000000094d */ /* 0x000fea0003800000 */
[----:B------:R-:W0:Y:S01]  /*0090*/  LDC.64 R2, c[0x0][0x380] ;  /* 0x0000e000ff027b82 */ /* 0x000e220000000a00 */
[C---:B------:R-:W-:Y:S01]  /*00a0*/  VIADD R0, R9.reuse, 0xffffffff ;  /* 0xffffffff09007836 */ /* 0x040fe20000000000 */
[----:B------:R-:W1:Y:S01]  /*00b0*/  LDCU.64 UR6, c[0x0][0x358] ;  /* 0x00006b00ff0677ac */ /* 0x000e620008000a00 */
[----:B------:R-:W2:Y:S05]  /*00c0*/  LDCU UR8, c[0x0][0x388] ;  /* 0x00007100ff0877ac */ /* 0x000eaa0008000800 */
[----:B------:R-:W3:Y:S01]  /*00d0*/  LDC.64 R6, c[0x0][0x380] ;  /* 0x0000e000ff067b82 */ /* 0x000ee20000000a00 */
[----:B------:R-:W-:Y:S01]  /*00e0*/  UMOV UR4, 0x1 ;  /* 0x0000000100047882 */ /* 0x000fe20000000000 */
[----:B012---:R-:W-:-:S07]  /*00f0*/  IMAD.WIDE.U32 R2, R9, 0x4, R2 ;  /* 0x0000000409027825 */ /* 0x007fce00078e0002 */
.L_x_18:
[----:B------:R-:W-:Y:S01]  /*0100*/  ISETP.GE.U32.AND P0, PT, R9, UR4, PT ;  /* 0x0000000409007c0c */ /* 0x000fe2000bf06070 */
[----:B------:R-:W-:-:S12]  /*0110*/  BSSY.RECONVERGENT B0, `(.L_x_16) ;  /* 0x000000c000007945 */ /* 0x000fd80003800200 */
[----:B0-----:R-:W-:Y:S05]  /*0120*/  @!P0 BRA `(.L_x_17) ;  /* 0x0000000000288947 */ /* 0x001fea0003800000 */
[----:B------:R-:W-:-:S06]  /*0130*/  ULEA UR5, UR4, 0xffffffff, 0x1 ;  /* 0xffffffff04057891 */ /* 0x000fcc000f8e08ff */
[----:B------:R-:W-:-:S04]  /*0140*/  LOP3.LUT R5, R9, UR5, RZ, 0xc0, !PT ;  /* 0x0000000509057c12 */ /* 0x000fc8000f8ec0ff */
[----:B------:R-:W-:-:S13]  /*0150*/  ISETP.GE.AND P0, PT, R5, UR4, PT ;  /* 0x0000000405007c0c */ /* 0x000fda000bf06270 */
[----:B------:R-:W-:Y:S05]  /*0160*/  @!P0 BRA `(.L_x_17) ;  /* 0x0000000000188947 */ /* 0x000fea0003800000 */
[----:B------:R-:W-:Y:S01]  /*0170*/  IADD3 R5, PT, PT, -R5, UR4, R0 ;  /* 0x0000000405057c10 */ /* 0x000fe2000fffe100 */
[----:B------:R-:W2:Y:S04]  /*0180*/  LDG.E R11, desc[UR6][R2.64] ;  /* 0x00000006020b7981 */ /* 0x000ea8000c1e1900 */
[----:B---3--:R-:W-:-:S06]  /*0190*/  IMAD.WIDE.U32 R4, R5, 0x4, R6 ;  /* 0x0000000405047825 */ /* 0x008fcc00078e0006 */
[----:B------:R-:W2:Y:S02]  /*01a0*/  LDG.E R4, desc[UR6][R4.64] ;  /* 0x0000000604047981 */ /* 0x000ea4000c1e1900 */
[----:B--2---:R-:W-:-:S05]  /*01b0*/  IMAD.IADD R11, R4, 0x1, R11 ;  /* 0x00000001040b7824 */ /* 0x004fca00078e020b */
[----:B------:R0:W-:Y:S02]  /*01c0*/  STG.E desc[UR6][R2.64], R11 ;  /* 0x0000000b02007986 */ /* 0x0001e4000c101906 */
.L_x_17:
[----:B------:R-:W-:Y:S05]  /*01d0*/  BSYNC.RECONVERGENT B0 ;  /* 0x0000000000007941 */ /* 0x000fea0003800200 */
.L_x_16:
[----:B------:R-:W-:-:S04]  /*01e0*/  USHF.L.U32 UR4, UR4, 0x1, URZ ;  /* 0x0000000104047899 */ /* 0x000fc800080006ff */
[----:B------:R-:W-:-:S09]  /*01f0*/  UISETP.GE.AND UP0, UPT, UR4, UR8, UPT ;  /* 0x000000080400728c */ /* 0x000fd2000bf06270 */
[----:B------:R-:W-:Y:S05]  /*0200*/  BRA.U !UP0, `(.L_x_18) ;  /* 0xfffffffd08bc7547 */ /* 0x000fea000b83ffff */
[----:B------:R-:W-:Y:S05]  /*0210*/  EXIT ;  /* 0x000000000000794d */ /* 0x000fea0003800000 */
.L_x_19:
        /* <DEDUP_REMOVED lines=14> */
.L_x_21:


//--------------------- .nv.shared.reserved.0     --------------------------
	.section	.nv.shared.reserved.0,"aw",@nobits
	.weak		__nv_reservedSMEM_offset_0_alias
	.size		__nv_reservedSMEM_offset_0_alias, 0, 64
	.other		__nv_reservedSMEM_offset_0_alias,@"STO_CUDA_RESERVED_SHARED STV_DEFAULT"
__nv_reservedSMEM_offset_0_alias:
	.zero		0
	.zero		64


//--------------------- .nv.constant0._Z7ProcessPiS_S_S_S_S_S_S_ii --------------------------
	.section	.nv.constant0._Z7ProcessPiS_S_S_S_S_S_S_ii,"a",@progbits
	.sectionflags	@""
	.align	4
.nv.constant0._Z7ProcessPiS_S_S_S_S_S_S_ii:
	.zero		968


//--------------------- .nv.constant0._Z10prefix_sumPii --------------------------
	.section	.nv.constant0._Z10prefix_sumPii,"a",@progbits
	.sectionflags	@""
	.align	4
.nv.constant0._Z10prefix_sumPii:
	.zero		908


//--------------------- SYMBOLS --------------------------

	.type		.nv.reservedSmem.offset0,@object
	.size		.nv.reservedSmem.offset0,0x4
